//
// Generated by NVIDIA NVVM Compiler
//
// Compiler Build ID: CL-36424714
// Cuda compilation tools, release 13.0, V13.0.88
// Based on NVVM 20.0.0
//

.version 9.0
.target sm_100
.address_size 64

	// .globl	_Z7parSortPii
// _ZZ7parSortPiiE8unsorted has been demoted

.visible .entry _Z7parSortPii(
	.param .u64 .ptr .align 1 _Z7parSortPii_param_0,
	.param .u32 _Z7parSortPii_param_1
)
{
	.reg .pred 	%p<8>;
	.reg .b16 	%rs<6>;
	.reg .b32 	%r<22>;
	.reg .b64 	%rd<12>;
	// demoted variable
	.shared .align 1 .u8 _ZZ7parSortPiiE8unsorted;
	ld.param.u64 	%rd7, [_Z7parSortPii_param_0];
	ld.param.u32 	%r15, [_Z7parSortPii_param_1];
	cvta.to.global.u64 	%rd1, %rd7;
	mov.u32 	%r16, %tid.x;
	mov.u32 	%r17, %ntid.x;
	mov.b16 	%rs1, 1;
	st.shared.u8 	[_ZZ7parSortPiiE8unsorted], %rs1;
	shl.b32 	%r1, %r16, 1;
	shl.b32 	%r2, %r17, 1;
	or.b32  	%r3, %r1, 1;
	add.s32 	%r4, %r1, 2;
	mul.wide.u32 	%rd8, %r16, 8;
	add.s64 	%rd9, %rd8, %rd1;
	add.s64 	%rd2, %rd9, 4;
	mul.wide.u32 	%rd3, %r17, 8;
$L__BB0_1:
	setp.ge.s32 	%p1, %r3, %r15;
	bar.sync 	0;
	mov.b16 	%rs2, 0;
	st.shared.u8 	[_ZZ7parSortPiiE8unsorted], %rs2;
	@%p1 bra 	$L__BB0_6;
	mov.u64 	%rd11, %rd2;
	mov.u32 	%r19, %r1;
$L__BB0_3:
	ld.global.u32 	%r6, [%rd11];
	ld.global.u32 	%r7, [%rd11+-4];
	setp.ge.s32 	%p2, %r6, %r7;
	@%p2 bra 	$L__BB0_5;
	st.global.u32 	[%rd11+-4], %r6;
	st.global.u32 	[%rd11], %r7;
	mov.b16 	%rs3, 1;
	st.shared.u8 	[_ZZ7parSortPiiE8unsorted], %rs3;
$L__BB0_5:
	add.s32 	%r19, %r19, %r2;
	add.s64 	%rd11, %rd11, %rd3;
	add.s32 	%r18, %r19, 1;
	setp.lt.s32 	%p3, %r18, %r15;
	@%p3 bra 	$L__BB0_3;
$L__BB0_6:
	setp.ge.s32 	%p4, %r4, %r15;
	bar.sync 	0;
	@%p4 bra 	$L__BB0_11;
	mov.u32 	%r20, %r4;
	mov.u32 	%r21, %r3;
$L__BB0_8:
	mul.wide.u32 	%rd10, %r20, 4;
	add.s64 	%rd6, %rd1, %rd10;
	ld.global.u32 	%r11, [%rd6];
	ld.global.u32 	%r12, [%rd6+-4];
	setp.ge.s32 	%p5, %r11, %r12;
	@%p5 bra 	$L__BB0_10;
	st.global.u32 	[%rd6+-4], %r11;
	st.global.u32 	[%rd6], %r12;
	mov.b16 	%rs4, 1;
	st.shared.u8 	[_ZZ7parSortPiiE8unsorted], %rs4;
$L__BB0_10:
	add.s32 	%r21, %r21, %r2;
	add.s32 	%r20, %r21, 1;
	setp.lt.s32 	%p6, %r20, %r15;
	@%p6 bra 	$L__BB0_8;
$L__BB0_11:
	bar.sync 	0;
	ld.shared.u8 	%rs5, [_ZZ7parSortPiiE8unsorted];
	setp.ne.s16 	%p7, %rs5, 0;
	@%p7 bra 	$L__BB0_1;
	ret;

}


// ===== COMPILED SASS (sm_100) =====

	.target	sm_100

	.elftype	@"ET_EXEC"


//--------------------- .note.nv.tkinfo           --------------------------
	.section	.note.nv.tkinfo,"",@"SHT_NOTE"
	.sectionflags	@"SHF_NOTE_NV_TKINFO"
	.tkinfo
        /*0018*/ 	.word	0x00000002
        /*0030*/ 	.string	""
        /*0030*/ 	.string	"ptxas"
        /*0030*/ 	.string	"Cuda compilation tools, release 13.0, V13.0.88"
        /*0030*/ 	.string	"Build cuda_13.0.r13.0/compiler.36424714_0"
        /*0030*/ 	.string	"-arch sm_100 -m 64 "



//--------------------- .note.nv.cuinfo           --------------------------
	.section	.note.nv.cuinfo,"",@"SHT_NOTE"
	.sectionflags	@"SHF_NOTE_NV_CUINFO"
        /*0018*/ 	.short	0x0002
        /*001a*/ 	.short	0x0064
        /*001c*/ 	.short	0x0082
	.zero		2


//--------------------- .nv.info                  --------------------------
	.section	.nv.info,"",@"SHT_CUDA_INFO"
	.align	4


	//----- nvinfo : EIATTR_REGCOUNT
	.align		4
        /*0000*/ 	.byte	0x04, 0x2f
        /*0002*/ 	.short	(.L_1 - .L_0)
	.align		4
.L_0:
        /*0004*/ 	.word	index@(_Z7parSortPii)
        /*0008*/ 	.word	0x00000013


	//----- nvinfo : EIATTR_FRAME_SIZE
	.align		4
.L_1:
        /*000c*/ 	.byte	0x04, 0x11
        /*000e*/ 	.short	(.L_3 - .L_2)
	.align		4
.L_2:
        /*0010*/ 	.word	index@(_Z7parSortPii)
        /*0014*/ 	.word	0x00000000


	//----- nvinfo : EIATTR_MIN_STACK_SIZE
	.align		4
.L_3:
        /*0018*/ 	.byte	0x04, 0x12
        /*001a*/ 	.short	(.L_5 - .L_4)
	.align		4
.L_4:
        /*001c*/ 	.word	index@(_Z7parSortPii)
        /*0020*/ 	.word	0x00000000
.L_5:


//--------------------- .nv.compat                --------------------------
	.section	.nv.compat,"",@"SHT_CUDA_COMPAT_INFO"
	.align	4
        /*0000*/ 	.byte	0x02, 0x09, 0x00, 0x00, 0x02, 0x02, 0x01, 0x00, 0x02, 0x05, 0x05, 0x00, 0x03, 0x07, 0x01, 0x01
        /*0010*/ 	.byte	0x02, 0x03, 0x00, 0x00, 0x02, 0x06, 0x01, 0x00, 0x04, 0x0b, 0x08, 0x00, 0x09, 0x00, 0x00, 0x00
        /*0020*/ 	.byte	0x00, 0x00, 0x00, 0x00


//--------------------- .nv.info._Z7parSortPii    --------------------------
	.section	.nv.info._Z7parSortPii,"",@"SHT_CUDA_INFO"
	.sectionflags	@""
	.align	4


	//----- nvinfo : EIATTR_CUDA_API_VERSION
	.align		4
        /*0000*/ 	.byte	0x04, 0x37
        /*0002*/ 	.short	(.L_7 - .L_6)
.L_6:
        /*0004*/ 	.word	0x00000082


	//----- nvinfo : EIATTR_KPARAM_INFO
	.align		4
.L_7:
        /*0008*/ 	.byte	0x04, 0x17
        /*000a*/ 	.short	(.L_9 - .L_8)
.L_8:
        /*000c*/ 	.word	0x00000000
        /*0010*/ 	.short	0x0001
        /*0012*/ 	.short	0x0008
        /*0014*/ 	.byte	0x00, 0xf0, 0x11, 0x00


	//----- nvinfo : EIATTR_KPARAM_INFO
	.align		4
.L_9:
        /*0018*/ 	.byte	0x04, 0x17
        /*001a*/ 	.short	(.L_11 - .L_10)
.L_10:
        /*001c*/ 	.word	0x00000000
        /*0020*/ 	.short	0x0000
        /*0022*/ 	.short	0x0000
        /*0024*/ 	.byte	0x00, 0xf5, 0x21, 0x00


	//----- nvinfo : EIATTR_SPARSE_MMA_MASK
	.align		4
.L_11:
        /*0028*/ 	.byte	0x03, 0x50
        /*002a*/ 	.short	0x0000


	//----- nvinfo : EIATTR_MAXREG_COUNT
	.align		4
        /*002c*/ 	.byte	0x03, 0x1b
        /*002e*/ 	.short	0x00ff


	//----- nvinfo : EIATTR_NUM_BARRIERS
	.align		4
        /*0030*/ 	.byte	0x02, 0x4c
        /*0032*/ 	.byte	0x01
	.zero		1


	//----- nvinfo : EIATTR_MERCURY_ISA_VERSION
	.align		4
        /*0034*/ 	.byte	0x03, 0x5f
        /*0036*/ 	.short	0x0101


	//----- nvinfo : EIATTR_VRC_CTA_INIT_COUNT
	.align		4
        /*0038*/ 	.byte	0x02, 0x4a
	.zero		1
	.zero		1


	//----- nvinfo : EIATTR_EXIT_INSTR_OFFSETS
	.align		4
        /*003c*/ 	.byte	0x04, 0x1c
        /*003e*/ 	.short	(.L_13 - .L_12)


	//   ....[0]....
.L_12:
        /*0040*/ 	.word	0x000004f0


	//----- nvinfo : EIATTR_CRS_STACK_SIZE
	.align		4
.L_13:
        /*0044*/ 	.byte	0x04, 0x1e
        /*0046*/ 	.short	(.L_15 - .L_14)
.L_14:
        /*0048*/ 	.word	0x00000000


	//----- nvinfo : EIATTR_CBANK_PARAM_SIZE
	.align		4
.L_15:
        /*004c*/ 	.byte	0x03, 0x19
        /*004e*/ 	.short	0x000c


	//----- nvinfo : EIATTR_PARAM_CBANK
	.align		4
        /*0050*/ 	.byte	0x04, 0x0a
        /*0052*/ 	.short	(.L_17 - .L_16)
	.align		4
.L_16:
        /*0054*/ 	.word	index@(.nv.constant0._Z7parSortPii)
        /*0058*/ 	.short	0x0380
        /*005a*/ 	.short	0x000c


	//----- nvinfo : EIATTR_SW_WAR
	.align		4
.L_17:
        /*005c*/ 	.byte	0x04, 0x36
        /*005e*/ 	.short	(.L_19 - .L_18)
.L_18:
        /*0060*/ 	.word	0x00000008
.L_19:


//--------------------- .nv.callgraph             --------------------------
	.section	.nv.callgraph,"",@"SHT_CUDA_CALLGRAPH"
	.align	4
	.sectionentsize	8
	.align		4
        /*0000*/ 	.word	0x00000000
	.align		4
        /*0004*/ 	.word	0xffffffff
	.align		4
        /*0008*/ 	.word	0x00000000
	.align		4
        /*000c*/ 	.word	0xfffffffe
	.align		4
        /*0010*/ 	.word	0x00000000
	.align		4
        /*0014*/ 	.word	0xfffffffd
	.align		4
        /*0018*/ 	.word	0x00000000
	.align		4
        /*001c*/ 	.word	0xfffffffc


//--------------------- .text._Z7parSortPii       --------------------------
	.section	.text._Z7parSortPii,"ax",@progbits
	.align	128
        .global         _Z7parSortPii
        .type           _Z7parSortPii,@function
        .size           _Z7parSortPii,(.L_x_8 - _Z7parSortPii)
        .other          _Z7parSortPii,@"STO_CUDA_ENTRY STV_DEFAULT"
_Z7parSortPii:
.text._Z7parSortPii:
[----:B------:R-:W-:Y:S08]  /*0000*/  LDC R1, c[0x0][0x37c] ;  /* 0x0000df00ff017b82 */ /* 0x000ff00000000800 */
[----:B------:R-:W0:Y:S01]  /*0010*/  S2UR UR5, SR_CgaCtaId ;  /* 0x00000000000579c3 */ /* 0x000e220000008800 */
[----:B------:R-:W1:Y:S01]  /*0020*/  S2R R3, SR_TID.X ;  /* 0x0000000000037919 */ /* 0x000e620000002100 */
[----:B------:R-:W-:Y:S01]  /*0030*/  UMOV UR4, 0x400 ;  /* 0x0000040000047882 */ /* 0x000fe20000000000 */
[----:B------:R-:W-:Y:S01]  /*0040*/  IMAD.MOV.U32 R4, RZ, RZ, 0x1 ;  /* 0x00000001ff047424 */ /* 0x000fe200078e00ff */
[----:B------:R-:W2:Y:S04]  /*0050*/  LDCU.64 UR6, c[0x0][0x358] ;  /* 0x00006b00ff0677ac */ /* 0x000ea80008000a00 */
[----:B------:R-:W1:Y:S08]  /*0060*/  LDC.64 R6, c[0x0][0x380] ;  /* 0x0000e000ff067b82 */ /* 0x000e700000000a00 */
[----:B------:R-:W3:Y:S01]  /*0070*/  LDC R0, c[0x0][0x360] ;  /* 0x0000d800ff007b82 */ /* 0x000ee20000000800 */
[----:B0-----:R-:W-:-:S09]  /*0080*/  ULEA UR4, UR5, UR4, 0x18 ;  /* 0x0000000405047291 */ /* 0x001fd2000f8ec0ff */
[----:B------:R0:W-:Y:S01]  /*0090*/  STS.U8 [UR4], R4 ;  /* 0x00000004ff007988 */ /* 0x0001e20008000004 */
[----:B-1----:R-:W-:-:S04]  /*00a0*/  IMAD.WIDE.U32 R6, R3, 0x8, R6 ;  /* 0x0000000803067825 */ /* 0x002fc800078e0006 */
[----:B------:R-:W-:Y:S01]  /*00b0*/  IMAD.SHL.U32 R3, R3, 0x2, RZ ;  /* 0x0000000203037824 */ /* 0x000fe200078e00ff */
[----:B------:R-:W-:-:S03]  /*00c0*/  IADD3 R2, P0, PT, R6, 0x4, RZ ;  /* 0x0000000406027810 */ /* 0x000fc60007f1e0ff */
[C---:B------:R-:W-:Y:S02]  /*00d0*/  VIADD R8, R3.reuse, 0x2 ;  /* 0x0000000203087836 */ /* 0x040fe40000000000 */
[----:B------:R-:W-:Y:S01]  /*00e0*/  IMAD.X R6, RZ, RZ, R7, P0 ;  /* 0x000000ffff067224 */ /* 0x000fe200000e0607 */
[----:B0-23--:R-:W-:-:S07]  /*00f0*/  IADD3 R7, PT, PT, R3, 0x1, RZ ;  /* 0x0000000103077810 */ /* 0x00dfce0007ffe0ff */
.L_x_6:
[----:B------:R-:W0:Y:S01]  /*0100*/  LDCU UR4, c[0x0][0x388] ;  /* 0x00007100ff0477ac */ /* 0x000e220008000800 */
[----:B------:R-:W1:Y:S01]  /*0110*/  S2UR UR5, SR_CgaCtaId ;  /* 0x00000000000579c3 */ /* 0x000e620000008800 */
[----:B------:R-:W-:Y:S01]  /*0120*/  BSSY.RECONVERGENT B0, `(.L_x_0) ;  /* 0x000001d000007945 */ /* 0x000fe20003800200 */
[----:B0-----:R-:W-:Y:S01]  /*0130*/  IMAD.U32 R13, RZ, RZ, UR4 ;  /* 0x00000004ff0d7e24 */ /* 0x001fe2000f8e00ff */
[----:B------:R-:W-:-:S05]  /*0140*/  UMOV UR4, 0x400 ;  /* 0x0000040000047882 */ /* 0x000fca0000000000 */
[----:B------:R-:W-:Y:S01]  /*0150*/  BAR.SYNC.DEFER_BLOCKING 0x0 ;  /* 0x0000000000007b1d */ /* 0x000fe20000010000 */
[----:B------:R-:W-:Y:S01]  /*0160*/  ISETP.GE.AND P0, PT, R7, R13, PT ;  /* 0x0000000d0700720c */ /* 0x000fe20003f06270 */
[----:B-1----:R-:W-:-:S09]  /*0170*/  ULEA UR4, UR5, UR4, 0x18 ;  /* 0x0000000405047291 */ /* 0x002fd2000f8ec0ff */
[----:B------:R-:W-:Y:S03]  /*0180*/  STS.U8 [UR4], RZ ;  /* 0x000000ffff007988 */ /* 0x000fe60008000004 */
[----:B------:R-:W-:Y:S05]  /*0190*/  @P0 BRA `(.L_x_1) ;  /* 0x0000000000540947 */ /* 0x000fea0003800000 */
[----:B------:R-:W0:Y:S01]  /*01a0*/  LDC R13, c[0x0][0x388] ;  /* 0x0000e200ff0d7b82 */ /* 0x000e220000000800 */
[----:B------:R-:W-:Y:S01]  /*01b0*/  MOV R10, R2 ;  /* 0x00000002000a7202 */ /* 0x000fe20000000f00 */
[----:B------:R-:W-:Y:S02]  /*01c0*/  IMAD.MOV.U32 R11, RZ, RZ, R6 ;  /* 0x000000ffff0b7224 */ /* 0x000fe400078e0006 */
[----:B------:R-:W-:-:S07]  /*01d0*/  IMAD.MOV.U32 R9, RZ, RZ, R3 ;  /* 0x000000ffff097224 */ /* 0x000fce00078e0003 */
.L_x_2:
[----:B------:R-:W-:Y:S01]  /*01e0*/  MOV R4, R10 ;  /* 0x0000000a00047202 */ /* 0x000fe20000000f00 */
[----:B------:R-:W-:-:S05]  /*01f0*/  IMAD.MOV.U32 R5, RZ, RZ, R11 ;  /* 0x000000ffff057224 */ /* 0x000fca00078e000b */
[----:B------:R-:W2:Y:S04]  /*0200*/  LDG.E R15, desc[UR6][R4.64] ;  /* 0x00000006040f7981 */ /* 0x000ea8000c1e1900 */
[----:B------:R-:W2:Y:S01]  /*0210*/  LDG.E R12, desc[UR6][R4.64+-0x4] ;  /* 0xfffffc06040c7981 */ /* 0x000ea2000c1e1900 */
[----:B------:R-:W-:Y:S01]  /*0220*/  LEA R9, R0, R9, 0x1 ;  /* 0x0000000900097211 */ /* 0x000fe200078e08ff */
[----:B------:R-:W-:Y:S01]  /*0230*/  IMAD.MOV.U32 R16, RZ, RZ, 0x1 ;  /* 0x00000001ff107424 */ /* 0x000fe200078e00ff */
[----:B--2---:R-:W-:-:S13]  /*0240*/  ISETP.GE.AND P0, PT, R15, R12, PT ;  /* 0x0000000c0f00720c */ /* 0x004fda0003f06270 */
[----:B------:R-:W1:Y:S01]  /*0250*/  @!P0 S2R R11, SR_CgaCtaId ;  /* 0x00000000000b8919 */ /* 0x000e620000008800 */
[----:B------:R-:W-:Y:S01]  /*0260*/  @!P0 MOV R10, 0x400 ;  /* 0x00000400000a8802 */ /* 0x000fe20000000f00 */
[----:B------:R2:W-:Y:S04]  /*0270*/  @!P0 STG.E desc[UR6][R4.64+-0x4], R15 ;  /* 0xfffffc0f04008986 */ /* 0x0005e8000c101906 */
[----:B------:R2:W-:Y:S01]  /*0280*/  @!P0 STG.E desc[UR6][R4.64], R12 ;  /* 0x0000000c04008986 */ /* 0x0005e2000c101906 */
[----:B-1----:R-:W-:Y:S01]  /*0290*/  @!P0 LEA R14, R11, R10, 0x18 ;  /* 0x0000000a0b0e8211 */ /* 0x002fe200078ec0ff */
[----:B------:R-:W-:-:S04]  /*02a0*/  VIADD R10, R9, 0x1 ;  /* 0x00000001090a7836 */ /* 0x000fc80000000000 */
[----:B------:R2:W-:Y:S01]  /*02b0*/  @!P0 STS.U8 [R14], R16 ;  /* 0x000000100e008388 */ /* 0x0005e20000000000 */
[----:B0-----:R-:W-:Y:S01]  /*02c0*/  ISETP.GE.AND P0, PT, R10, R13, PT ;  /* 0x0000000d0a00720c */ /* 0x001fe20003f06270 */
[----:B------:R-:W-:-:S12]  /*02d0*/  IMAD.WIDE.U32 R10, R0, 0x8, R4 ;  /* 0x00000008000a7825 */ /* 0x000fd800078e0004 */
[----:B--2---:R-:W-:Y:S05]  /*02e0*/  @!P0 BRA `(.L_x_2) ;  /* 0xfffffffc00bc8947 */ /* 0x004fea000383ffff */
.L_x_1:
[----:B------:R-:W-:Y:S05]  /*02f0*/  BSYNC.RECONVERGENT B0 ;  /* 0x0000000000007941 */ /* 0x000fea0003800200 */
.L_x_0:
[----:B------:R-:W-:Y:S01]  /*0300*/  BAR.SYNC.DEFER_BLOCKING 0x0 ;  /* 0x0000000000007b1d */ /* 0x000fe20000010000 */
[----:B------:R-:W-:-:S05]  /*0310*/  ISETP.GE.AND P0, PT, R8, R13, PT ;  /* 0x0000000d0800720c */ /* 0x000fca0003f06270 */
[----:B------:R-:W0:Y:S01]  /*0320*/  LDCU UR4, c[0x0][0x388] ;  /* 0x00007100ff0477ac */ /* 0x000e220008000800 */
[----:B------:R-:W-:Y:S07]  /*0330*/  BSSY.RECONVERGENT B0, `(.L_x_3) ;  /* 0x0000014000007945 */ /* 0x000fee0003800200 */
[----:B------:R-:W-:Y:S05]  /*0340*/  @P0 BRA `(.L_x_4) ;  /* 0x0000000000480947 */ /* 0x000fea0003800000 */
[----:B------:R-:W1:Y:S01]  /*0350*/  LDC.64 R4, c[0x0][0x380] ;  /* 0x0000e000ff047b82 */ /* 0x000e620000000a00 */
[----:B------:R-:W-:Y:S01]  /*0360*/  IMAD.MOV.U32 R9, RZ, RZ, R8 ;  /* 0x000000ffff097224 */ /* 0x000fe200078e0008 */
[----:B------:R-:W-:-:S07]  /*0370*/  MOV R13, R7 ;  /* 0x00000007000d7202 */ /* 0x000fce0000000f00 */
.L_x_5:
[----:B-1----:R-:W-:-:S05]  /*0380*/  IMAD.WIDE.U32 R10, R9, 0x4, R4 ;  /* 0x00000004090a7825 */ /* 0x002fca00078e0004 */
[----:B------:R-:W2:Y:S04]  /*0390*/  LDG.E R15, desc[UR6][R10.64] ;  /* 0x000000060a0f7981 */ /* 0x000ea8000c1e1900 */
[----:B------:R-:W2:Y:S01]  /*03a0*/  LDG.E R12, desc[UR6][R10.64+-0x4] ;  /* 0xfffffc060a0c7981 */ /* 0x000ea2000c1e1900 */
[----:B------:R-:W-:Y:S02]  /*03b0*/  IMAD R13, R0, 0x2, R13 ;  /* 0x00000002000d7824 */ /* 0x000fe400078e020d */
[----:B------:R-:W-:Y:S01]  /*03c0*/  IMAD.MOV.U32 R16, RZ, RZ, 0x1 ;  /* 0x00000001ff107424 */ /* 0x000fe200078e00ff */
[----:B--2---:R-:W-:-:S13]  /*03d0*/  ISETP.GE.AND P0, PT, R15, R12, PT ;  /* 0x0000000c0f00720c */ /* 0x004fda0003f06270 */
[----:B------:R-:W1:Y:S01]  /*03e0*/  @!P0 S2R R14, SR_CgaCtaId ;  /* 0x00000000000e8919 */ /* 0x000e620000008800 */
[----:B------:R-:W-:Y:S01]  /*03f0*/  @!P0 MOV R9, 0x400 ;  /* 0x0000040000098802 */ /* 0x000fe20000000f00 */
[----:B------:R2:W-:Y:S04]  /*0400*/  @!P0 STG.E desc[UR6][R10.64+-0x4], R15 ;  /* 0xfffffc0f0a008986 */ /* 0x0005e8000c101906 */
[----:B------:R2:W-:Y:S01]  /*0410*/  @!P0 STG.E desc[UR6][R10.64], R12 ;  /* 0x0000000c0a008986 */ /* 0x0005e2000c101906 */
[----:B-1----:R-:W-:Y:S02]  /*0420*/  @!P0 LEA R14, R14, R9, 0x18 ;  /* 0x000000090e0e8211 */ /* 0x002fe400078ec0ff */
[----:B------:R-:W-:-:S03]  /*0430*/  IADD3 R9, PT, PT, R13, 0x1, RZ ;  /* 0x000000010d097810 */ /* 0x000fc60007ffe0ff */
[----:B------:R2:W-:Y:S01]  /*0440*/  @!P0 STS.U8 [R14], R16 ;  /* 0x000000100e008388 */ /* 0x0005e20000000000 */
[----:B0-----:R-:W-:-:S13]  /*0450*/  ISETP.GE.AND P0, PT, R9, UR4, PT ;  /* 0x0000000409007c0c */ /* 0x001fda000bf06270 */
[----:B--2---:R-:W-:Y:S05]  /*0460*/  @!P0 BRA `(.L_x_5) ;  /* 0xfffffffc00c48947 */ /* 0x004fea000383ffff */
.L_x_4:
[----:B0-----:R-:W-:Y:S05]  /*0470*/  BSYNC.RECONVERGENT B0 ;  /* 0x0000000000007941 */ /* 0x001fea0003800200 */
.L_x_3:
[----:B------:R-:W0:Y:S08]  /*0480*/  S2UR UR5, SR_CgaCtaId ;  /* 0x00000000000579c3 */ /* 0x000e300000008800 */
[----:B------:R-:W-:Y:S06]  /*0490*/  BAR.SYNC.DEFER_BLOCKING 0x0 ;  /* 0x0000000000007b1d */ /* 0x000fec0000010000 */
[----:B------:R-:W-:-:S02]  /*04a0*/  UMOV UR4, 0x400 ;  /* 0x0000040000047882 */ /* 0x000fc40000000000 */
[----:B0-----:R-:W-:-:S09]  /*04b0*/  ULEA UR4, UR5, UR4, 0x18 ;  /* 0x0000000405047291 */ /* 0x001fd2000f8ec0ff */
[----:B------:R-:W0:Y:S02]  /*04c0*/  LDS.U8 R4, [UR4] ;  /* 0x00000004ff047984 */ /* 0x000e240008000000 */
[----:B0-----:R-:W-:-:S13]  /*04d0*/  ISETP.NE.AND P0, PT, R4, RZ, PT ;  /* 0x000000ff0400720c */ /* 0x001fda0003f05270 */
[----:B------:R-:W-:Y:S05]  /*04e0*/  @P0 BRA `(.L_x_6) ;  /* 0xfffffffc00040947 */ /* 0x000fea000383ffff */
[----:B------:R-:W-:Y:S05]  /*04f0*/  EXIT ;  /* 0x000000000000794d */ /* 0x000fea0003800000 */
.L_x_7:
[----:B------:R-:W-:-:S00]  /*0500*/  BRA `(.L_x_7) ;  /* 0xfffffffc00fc7947 */ /* 0x000fc0000383ffff */
[----:B------:R-:W-:-:S00]  /*0510*/  NOP ;  /* 0x0000000000007918 */ /* 0x000fc00000000000 */
        /* <DEDUP_REMOVED lines=14> */
.L_x_8:


//--------------------- .nv.shared._Z7parSortPii  --------------------------
	.section	.nv.shared._Z7parSortPii,"aw",@nobits
	.sectionflags	@""
.nv.shared._Z7parSortPii:
	.zero		1025


//--------------------- .nv.shared.reserved.0     --------------------------
	.section	.nv.shared.reserved.0,"aw",@nobits
	.weak		__nv_reservedSMEM_offset_0_alias
	.size		__nv_reservedSMEM_offset_0_alias, 0, 64
	.other		__nv_reservedSMEM_offset_0_alias,@"STO_CUDA_RESERVED_SHARED STV_DEFAULT"
__nv_reservedSMEM_offset_0_alias:
	.zero		0
	.zero		64


//--------------------- .nv.constant0._Z7parSortPii --------------------------
	.section	.nv.constant0._Z7parSortPii,"a",@progbits
	.sectionflags	@""
	.align	4
.nv.constant0._Z7parSortPii:
	.zero		908


//--------------------- SYMBOLS --------------------------

	.type		.nv.reservedSmem.offset0,@object
	.size		.nv.reservedSmem.offset0,0x4
	.type		.nv.reservedSmem.cap,@object
	.size		.nv.reservedSmem.cap,0x4
